//
// Generated by NVIDIA NVVM Compiler
//
// Compiler Build ID: CL-36424714
// Cuda compilation tools, release 13.0, V13.0.88
// Based on NVVM 20.0.0
//

.version 9.0
.target sm_100
.address_size 64

	// .globl	_Z12modifyStructP8MyStruct

.visible .entry _Z12modifyStructP8MyStruct(
	.param .u64 .ptr .align 1 _Z12modifyStructP8MyStruct_param_0
)
{
	.reg .b32 	%r<3>;
	.reg .b32 	%f<3>;
	.reg .b64 	%rd<3>;

	ld.param.u64 	%rd1, [_Z12modifyStructP8MyStruct_param_0];
	cvta.to.global.u64 	%rd2, %rd1;
	ld.global.u32 	%r1, [%rd2];
	add.s32 	%r2, %r1, 10;
	st.global.u32 	[%rd2], %r2;
	ld.global.f32 	%f1, [%rd2+4];
	add.f32 	%f2, %f1, %f1;
	st.global.f32 	[%rd2+4], %f2;
	ret;

}


// ===== COMPILED SASS (sm_100) =====

	.target	sm_100

	.elftype	@"ET_EXEC"


//--------------------- .note.nv.tkinfo           --------------------------
	.section	.note.nv.tkinfo,"",@"SHT_NOTE"
	.sectionflags	@"SHF_NOTE_NV_TKINFO"
	.tkinfo
        /*0018*/ 	.word	0x00000002
        /*0030*/ 	.string	""
        /*0030*/ 	.string	"ptxas"
        /*0030*/ 	.string	"Cuda compilation tools, release 13.0, V13.0.88"
        /*0030*/ 	.string	"Build cuda_13.0.r13.0/compiler.36424714_0"
        /*0030*/ 	.string	"-arch sm_100 -m 64 "



//--------------------- .note.nv.cuinfo           --------------------------
	.section	.note.nv.cuinfo,"",@"SHT_NOTE"
	.sectionflags	@"SHF_NOTE_NV_CUINFO"
        /*0018*/ 	.short	0x0002
        /*001a*/ 	.short	0x0064
        /*001c*/ 	.short	0x0082
	.zero		2


//--------------------- .nv.info                  --------------------------
	.section	.nv.info,"",@"SHT_CUDA_INFO"
	.align	4


	//----- nvinfo : EIATTR_REGCOUNT
	.align		4
        /*0000*/ 	.byte	0x04, 0x2f
        /*0002*/ 	.short	(.L_1 - .L_0)
	.align		4
.L_0:
        /*0004*/ 	.word	index@(_Z12modifyStructP8MyStruct)
        /*0008*/ 	.word	0x0000000a


	//----- nvinfo : EIATTR_FRAME_SIZE
	.align		4
.L_1:
        /*000c*/ 	.byte	0x04, 0x11
        /*000e*/ 	.short	(.L_3 - .L_2)
	.align		4
.L_2:
        /*0010*/ 	.word	index@(_Z12modifyStructP8MyStruct)
        /*0014*/ 	.word	0x00000000


	//----- nvinfo : EIATTR_MIN_STACK_SIZE
	.align		4
.L_3:
        /*0018*/ 	.byte	0x04, 0x12
        /*001a*/ 	.short	(.L_5 - .L_4)
	.align		4
.L_4:
        /*001c*/ 	.word	index@(_Z12modifyStructP8MyStruct)
        /*0020*/ 	.word	0x00000000
.L_5:


//--------------------- .nv.compat                --------------------------
	.section	.nv.compat,"",@"SHT_CUDA_COMPAT_INFO"
	.align	4
        /*0000*/ 	.byte	0x02, 0x09, 0x00, 0x00, 0x02, 0x02, 0x01, 0x00, 0x02, 0x05, 0x05, 0x00, 0x03, 0x07, 0x01, 0x01
        /*0010*/ 	.byte	0x02, 0x03, 0x00, 0x00, 0x02, 0x06, 0x01, 0x00, 0x04, 0x0b, 0x08, 0x00, 0x09, 0x00, 0x00, 0x00
        /*0020*/ 	.byte	0x00, 0x00, 0x00, 0x00


//--------------------- .nv.info._Z12modifyStructP8MyStruct --------------------------
	.section	.nv.info._Z12modifyStructP8MyStruct,"",@"SHT_CUDA_INFO"
	.sectionflags	@""
	.align	4


	//----- nvinfo : EIATTR_CUDA_API_VERSION
	.align		4
        /*0000*/ 	.byte	0x04, 0x37
        /*0002*/ 	.short	(.L_7 - .L_6)
.L_6:
        /*0004*/ 	.word	0x00000082


	//----- nvinfo : EIATTR_KPARAM_INFO
	.align		4
.L_7:
        /*0008*/ 	.byte	0x04, 0x17
        /*000a*/ 	.short	(.L_9 - .L_8)
.L_8:
        /*000c*/ 	.word	0x00000000
        /*0010*/ 	.short	0x0000
        /*0012*/ 	.short	0x0000
        /*0014*/ 	.byte	0x00, 0xf5, 0x21, 0x00


	//----- nvinfo : EIATTR_SPARSE_MMA_MASK
	.align		4
.L_9:
        /*0018*/ 	.byte	0x03, 0x50
        /*001a*/ 	.short	0x0000


	//----- nvinfo : EIATTR_MAXREG_COUNT
	.align		4
        /*001c*/ 	.byte	0x03, 0x1b
        /*001e*/ 	.short	0x00ff


	//----- nvinfo : EIATTR_MERCURY_ISA_VERSION
	.align		4
        /*0020*/ 	.byte	0x03, 0x5f
        /*0022*/ 	.short	0x0101


	//----- nvinfo : EIATTR_VRC_CTA_INIT_COUNT
	.align		4
        /*0024*/ 	.byte	0x02, 0x4a
	.zero		1
	.zero		1


	//----- nvinfo : EIATTR_EXIT_INSTR_OFFSETS
	.align		4
        /*0028*/ 	.byte	0x04, 0x1c
        /*002a*/ 	.short	(.L_11 - .L_10)


	//   ....[0]....
.L_10:
        /*002c*/ 	.word	0x00000090


	//----- nvinfo : EIATTR_CBANK_PARAM_SIZE
	.align		4
.L_11:
        /*0030*/ 	.byte	0x03, 0x19
        /*0032*/ 	.short	0x0008


	//----- nvinfo : EIATTR_PARAM_CBANK
	.align		4
        /*0034*/ 	.byte	0x04, 0x0a
        /*0036*/ 	.short	(.L_13 - .L_12)
	.align		4
.L_12:
        /*0038*/ 	.word	index@(.nv.constant0._Z12modifyStructP8MyStruct)
        /*003c*/ 	.short	0x0380
        /*003e*/ 	.short	0x0008


	//----- nvinfo : EIATTR_SW_WAR
	.align		4
.L_13:
        /*0040*/ 	.byte	0x04, 0x36
        /*0042*/ 	.short	(.L_15 - .L_14)
.L_14:
        /*0044*/ 	.word	0x00000008
.L_15:


//--------------------- .nv.callgraph             --------------------------
	.section	.nv.callgraph,"",@"SHT_CUDA_CALLGRAPH"
	.align	4
	.sectionentsize	8
	.align		4
        /*0000*/ 	.word	0x00000000
	.align		4
        /*0004*/ 	.word	0xffffffff
	.align		4
        /*0008*/ 	.word	0x00000000
	.align		4
        /*000c*/ 	.word	0xfffffffe
	.align		4
        /*0010*/ 	.word	0x00000000
	.align		4
        /*0014*/ 	.word	0xfffffffd
	.align		4
        /*0018*/ 	.word	0x00000000
	.align		4
        /*001c*/ 	.word	0xfffffffc


//--------------------- .text._Z12modifyStructP8MyStruct --------------------------
	.section	.text._Z12modifyStructP8MyStruct,"ax",@progbits
	.align	128
        .global         _Z12modifyStructP8MyStruct
        .type           _Z12modifyStructP8MyStruct,@function
        .size           _Z12modifyStructP8MyStruct,(.L_x_1 - _Z12modifyStructP8MyStruct)
        .other          _Z12modifyStructP8MyStruct,@"STO_CUDA_ENTRY STV_DEFAULT"
_Z12modifyStructP8MyStruct:
.text._Z12modifyStructP8MyStruct:
[----:B------:R-:W-:Y:S08]  /*0000*/  LDC R1, c[0x0][0x37c] ;  /* 0x0000df00ff017b82 */ /* 0x000ff00000000800 */
[----:B------:R-:W0:Y:S01]  /*0010*/  LDC.64 R2, c[0x0][0x380] ;  /* 0x0000e000ff027b82 */ /* 0x000e220000000a00 */
[----:B------:R-:W0:Y:S02]  /*0020*/  LDCU.64 UR4, c[0x0][0x358] ;  /* 0x00006b00ff0477ac */ /* 0x000e240008000a00 */
[----:B0-----:R-:W2:Y:S04]  /*0030*/  LDG.E R0, desc[UR4][R2.64] ;  /* 0x0000000402007981 */ /* 0x001ea8000c1e1900 */
[----:B------:R-:W3:Y:S01]  /*0040*/  LDG.E R4, desc[UR4][R2.64+0x4] ;  /* 0x0000040402047981 */ /* 0x000ee2000c1e1900 */
[----:B--2---:R-:W-:Y:S01]  /*0050*/  IADD3 R5, PT, PT, R0, 0xa, RZ ;  /* 0x0000000a00057810 */ /* 0x004fe20007ffe0ff */
[----:B---3--:R-:W-:-:S04]  /*0060*/  FADD R7, R4, R4 ;  /* 0x0000000404077221 */ /* 0x008fc80000000000 */
[----:B------:R-:W-:Y:S04]  /*0070*/  STG.E desc[UR4][R2.64], R5 ;  /* 0x0000000502007986 */ /* 0x000fe8000c101904 */
[----:B------:R-:W-:Y:S01]  /*0080*/  STG.E desc[UR4][R2.64+0x4], R7 ;  /* 0x0000040702007986 */ /* 0x000fe2000c101904 */
[----:B------:R-:W-:Y:S05]  /*0090*/  EXIT ;  /* 0x000000000000794d */ /* 0x000fea0003800000 */
.L_x_0:
[----:B------:R-:W-:-:S00]  /*00a0*/  BRA `(.L_x_0) ;  /* 0xfffffffc00fc7947 */ /* 0x000fc0000383ffff */
[----:B------:R-:W-:-:S00]  /*00b0*/  NOP ;  /* 0x0000000000007918 */ /* 0x000fc00000000000 */
        /* <DEDUP_REMOVED lines=12> */
.L_x_1:


//--------------------- .nv.shared.reserved.0     --------------------------
	.section	.nv.shared.reserved.0,"aw",@nobits
	.weak		__nv_reservedSMEM_offset_0_alias
	.size		__nv_reservedSMEM_offset_0_alias, 0, 64
	.other		__nv_reservedSMEM_offset_0_alias,@"STO_CUDA_RESERVED_SHARED STV_DEFAULT"
__nv_reservedSMEM_offset_0_alias:
	.zero		0
	.zero		64


//--------------------- .nv.constant0._Z12modifyStructP8MyStruct --------------------------
	.section	.nv.constant0._Z12modifyStructP8MyStruct,"a",@progbits
	.sectionflags	@""
	.align	4
.nv.constant0._Z12modifyStructP8MyStruct:
	.zero		904


//--------------------- SYMBOLS --------------------------

	.type		.nv.reservedSmem.offset0,@object
	.size		.nv.reservedSmem.offset0,0x4
